	.headerflags	@"EF_CUDA_TEXMODE_UNIFIED EF_CUDA_64BIT_ADDRESS EF_CUDA_SM89 EF_CUDA_VIRTUAL_SM(EF_CUDA_SM89)"
	.elftype	@"ET_EXEC"


//--------------------- .nv.info                  --------------------------
	.section	.nv.info,"",@"SHT_CUDA_INFO"
	.align	4


	//----- nvinfo : EIATTR_REGCOUNT
	.align		4
        /*0000*/ 	.byte	0x04, 0x2f
        /*0002*/ 	.short	(.L_1 - .L_0)
	.align		4
.L_0:
        /*0004*/ 	.word	index@(triton__0d1d2d3d45de)
        /*0008*/ 	.word	0x00000026


	//----- nvinfo : EIATTR_MAX_STACK_SIZE
	.align		4
.L_1:
        /*000c*/ 	.byte	0x04, 0x23
        /*000e*/ 	.short	(.L_3 - .L_2)
	.align		4
.L_2:
        /*0010*/ 	.word	index@(triton__0d1d2d3d45de)
        /*0014*/ 	.word	0x00000000


	//----- nvinfo : EIATTR_MIN_STACK_SIZE
	.align		4
.L_3:
        /*0018*/ 	.byte	0x04, 0x12
        /*001a*/ 	.short	(.L_5 - .L_4)
	.align		4
.L_4:
        /*001c*/ 	.word	index@(triton__0d1d2d3d45de)
        /*0020*/ 	.word	0x00000000


	//----- nvinfo : EIATTR_FRAME_SIZE
	.align		4
.L_5:
        /*0024*/ 	.byte	0x04, 0x11
        /*0026*/ 	.short	(.L_7 - .L_6)
	.align		4
.L_6:
        /*0028*/ 	.word	index@(triton__0d1d2d3d45de)
        /*002c*/ 	.word	0x00000000
.L_7:


//--------------------- .nv.info.triton__0d1d2d3d45de --------------------------
	.section	.nv.info.triton__0d1d2d3d45de,"",@"SHT_CUDA_INFO"
	.align	4


	//----- nvinfo : EIATTR_CUDA_API_VERSION
	.align		4
        /*0000*/ 	.byte	0x04, 0x37
        /*0002*/ 	.short	(.L_9 - .L_8)
.L_8:
        /*0004*/ 	.word	0x0000007b


	//----- nvinfo : EIATTR_PARAM_CBANK
	.align		4
.L_9:
        /*0008*/ 	.byte	0x04, 0x0a
        /*000a*/ 	.short	(.L_11 - .L_10)
	.align		4
.L_10:
        /*000c*/ 	.word	index@(.nv.constant0.triton__0d1d2d3d45de)
        /*0010*/ 	.short	0x0160
        /*0012*/ 	.short	0x0028


	//----- nvinfo : EIATTR_CBANK_PARAM_SIZE
	.align		4
.L_11:
        /*0014*/ 	.byte	0x03, 0x19
        /*0016*/ 	.short	0x0028


	//----- nvinfo : EIATTR_KPARAM_INFO
	.align		4
        /*0018*/ 	.byte	0x04, 0x17
        /*001a*/ 	.short	(.L_13 - .L_12)
.L_12:
        /*001c*/ 	.word	0x00000000
        /*0020*/ 	.short	0x0005
        /*0022*/ 	.short	0x0024
        /*0024*/ 	.byte	0x00, 0xf0, 0x11, 0x00


	//----- nvinfo : EIATTR_KPARAM_INFO
	.align		4
.L_13:
        /*0028*/ 	.byte	0x04, 0x17
        /*002a*/ 	.short	(.L_15 - .L_14)
.L_14:
        /*002c*/ 	.word	0x00000000
        /*0030*/ 	.short	0x0004
        /*0032*/ 	.short	0x0020
        /*0034*/ 	.byte	0x00, 0xf0, 0x11, 0x00


	//----- nvinfo : EIATTR_KPARAM_INFO
	.align		4
.L_15:
        /*0038*/ 	.byte	0x04, 0x17
        /*003a*/ 	.short	(.L_17 - .L_16)
.L_16:
        /*003c*/ 	.word	0x00000000
        /*0040*/ 	.short	0x0003
        /*0042*/ 	.short	0x0018
        /*0044*/ 	.byte	0x00, 0xf0, 0x21, 0x00


	//----- nvinfo : EIATTR_KPARAM_INFO
	.align		4
.L_17:
        /*0048*/ 	.byte	0x04, 0x17
        /*004a*/ 	.short	(.L_19 - .L_18)
.L_18:
        /*004c*/ 	.word	0x00000000
        /*0050*/ 	.short	0x0002
        /*0052*/ 	.short	0x0010
        /*0054*/ 	.byte	0x00, 0xf0, 0x21, 0x00


	//----- nvinfo : EIATTR_KPARAM_INFO
	.align		4
.L_19:
        /*0058*/ 	.byte	0x04, 0x17
        /*005a*/ 	.short	(.L_21 - .L_20)
.L_20:
        /*005c*/ 	.word	0x00000000
        /*0060*/ 	.short	0x0001
        /*0062*/ 	.short	0x0008
        /*0064*/ 	.byte	0x00, 0xf0, 0x21, 0x00


	//----- nvinfo : EIATTR_KPARAM_INFO
	.align		4
.L_21:
        /*0068*/ 	.byte	0x04, 0x17
        /*006a*/ 	.short	(.L_23 - .L_22)
.L_22:
        /*006c*/ 	.word	0x00000000
        /*0070*/ 	.short	0x0000
        /*0072*/ 	.short	0x0000
        /*0074*/ 	.byte	0x00, 0xf0, 0x21, 0x00


	//----- nvinfo : EIATTR_MAXREG_COUNT
	.align		4
.L_23:
        /*0078*/ 	.byte	0x03, 0x1b
        /*007a*/ 	.short	0x00ff


	//----- nvinfo : EIATTR_EXIT_INSTR_OFFSETS
	.align		4
        /*007c*/ 	.byte	0x04, 0x1c
        /*007e*/ 	.short	(.L_25 - .L_24)


	//   ....[0]....
.L_24:
        /*0080*/ 	.word	0x00001080


	//   ....[1]....
        /*0084*/ 	.word	0x000010a0


	//----- nvinfo : EIATTR_MAX_THREADS
	.align		4
.L_25:
        /*0088*/ 	.byte	0x04, 0x05
        /*008a*/ 	.short	(.L_27 - .L_26)
.L_26:
        /*008c*/ 	.word	0x00000080
        /*0090*/ 	.word	0x00000001
        /*0094*/ 	.word	0x00000001
.L_27:


//--------------------- .nv.rel.action            --------------------------
	.section	.nv.rel.action,"",@"SHT_CUDA_RELOCINFO"
	.align	8
	.sectionentsize	8
        /*0000*/ 	.byte	0x73, 0x00, 0x00, 0x00, 0x00, 0x00, 0x00, 0x00, 0x00, 0x00, 0x00, 0x11, 0x25, 0x00, 0x05, 0x36


//--------------------- .nv.constant0.triton__0d1d2d3d45de --------------------------
	.section	.nv.constant0.triton__0d1d2d3d45de,"a",@progbits
	.align	4
.nv.constant0.triton__0d1d2d3d45de:
	.zero		392


//--------------------- .text.triton__0d1d2d3d45de --------------------------
	.section	.text.triton__0d1d2d3d45de,"ax",@progbits
	.sectioninfo	@"SHI_REGISTERS=38"
	.align	128
        .global         triton__0d1d2d3d45de
        .type           triton__0d1d2d3d45de,@function
        .size           triton__0d1d2d3d45de,(.L_x_1 - triton__0d1d2d3d45de)
        .other          triton__0d1d2d3d45de,@"STO_CUDA_ENTRY STV_DEFAULT"
triton__0d1d2d3d45de:
.text.triton__0d1d2d3d45de:
[----:B------:R-:W-:-:S02]  /*0000*/  IMAD.MOV.U32 R1, RZ, RZ, c[0x0][0x28] ;  /* 0x00000a00ff017624 */ /* 0x000fc400078e00ff */
[----:B------:R-:W-:Y:S01]  /*0010*/  IABS R5, c[0x0][0x180] ;  /* 0x0000600000057a13 */ /* 0x000fe20000000000 */
[----:B------:R-:W0:Y:S01]  /*0020*/  S2R R0, SR_TID.X ;  /* 0x0000000000007919 */ /* 0x000e220000002100 */
[----:B------:R-:W-:Y:S02]  /*0030*/  ULDC.64 UR4, c[0x0][0x118] ;  /* 0x0000460000047ab9 */ /* 0x000fe40000000a00 */
[----:B------:R-:W1:Y:S01]  /*0040*/  I2F.RP R4, R5 ;  /* 0x0000000500047306 */ /* 0x000e620000209400 */
[----:B------:R-:W2:Y:S07]  /*0050*/  S2R R7, SR_CTAID.X ;  /* 0x0000000000077919 */ /* 0x000eae0000002500 */
[----:B-1----:R-:W1:Y:S01]  /*0060*/  MUFU.RCP R4, R4 ;  /* 0x0000000400047308 */ /* 0x002e620000001000 */
[----:B0-----:R-:W-:-:S05]  /*0070*/  IMAD.SHL.U32 R0, R0, 0x8, RZ ;  /* 0x0000000800007824 */ /* 0x001fca00078e00ff */
[----:B------:R-:W-:-:S05]  /*0080*/  LOP3.LUT R0, R0, 0x3f8, RZ, 0xc0, !PT ;  /* 0x000003f800007812 */ /* 0x000fca00078ec0ff */
[----:B--2---:R-:W-:Y:S01]  /*0090*/  IMAD R0, R7, 0x400, R0 ;  /* 0x0000040007007824 */ /* 0x004fe200078e0200 */
[----:B-1----:R-:W-:-:S04]  /*00a0*/  IADD3 R2, R4, 0xffffffe, RZ ;  /* 0x0ffffffe04027810 */ /* 0x002fc80007ffe0ff */
[----:B------:R0:W1:Y:S01]  /*00b0*/  F2I.FTZ.U32.TRUNC.NTZ R3, R2 ;  /* 0x0000000200037305 */ /* 0x000062000021f000 */
[C---:B------:R-:W-:Y:S02]  /*00c0*/  IADD3 R12, R0.reuse, 0x1, RZ ;  /* 0x00000001000c7810 */ /* 0x040fe40007ffe0ff */
[C---:B------:R-:W-:Y:S02]  /*00d0*/  IADD3 R10, R0.reuse, 0x2, RZ ;  /* 0x00000002000a7810 */ /* 0x040fe40007ffe0ff */
[----:B------:R-:W-:Y:S02]  /*00e0*/  IABS R4, R12 ;  /* 0x0000000c00047213 */ /* 0x000fe40000000000 */
[----:B------:R-:W-:Y:S01]  /*00f0*/  IABS R20, R10 ;  /* 0x0000000a00147213 */ /* 0x000fe20000000000 */
[----:B0-----:R-:W-:Y:S01]  /*0100*/  IMAD.MOV.U32 R2, RZ, RZ, RZ ;  /* 0x000000ffff027224 */ /* 0x001fe200078e00ff */
[C---:B------:R-:W-:Y:S02]  /*0110*/  IADD3 R14, R0.reuse, 0x3, RZ ;  /* 0x00000003000e7810 */ /* 0x040fe40007ffe0ff */
[----:B------:R-:W-:-:S02]  /*0120*/  IADD3 R11, R0, 0x4, RZ ;  /* 0x00000004000b7810 */ /* 0x000fc40007ffe0ff */
[----:B------:R-:W-:Y:S01]  /*0130*/  IABS R18, R14 ;  /* 0x0000000e00127213 */ /* 0x000fe20000000000 */
[--C-:B-1----:R-:W-:Y:S01]  /*0140*/  IMAD.MOV R6, RZ, RZ, -R3.reuse ;  /* 0x000000ffff067224 */ /* 0x102fe200078e0a03 */
[----:B------:R-:W-:Y:S02]  /*0150*/  IABS R22, R11 ;  /* 0x0000000b00167213 */ /* 0x000fe40000000000 */
[----:B------:R-:W-:Y:S01]  /*0160*/  IADD3 R17, R0, 0x5, RZ ;  /* 0x0000000500117810 */ /* 0x000fe20007ffe0ff */
[----:B------:R-:W-:Y:S01]  /*0170*/  IMAD R7, R6, R5, RZ ;  /* 0x0000000506077224 */ /* 0x000fe200078e02ff */
[----:B------:R-:W-:Y:S02]  /*0180*/  IADD3 R16, R0, 0x6, RZ ;  /* 0x0000000600107810 */ /* 0x000fe40007ffe0ff */
[----:B------:R-:W-:Y:S01]  /*0190*/  IABS R24, R17 ;  /* 0x0000001100187213 */ /* 0x000fe20000000000 */
[----:B------:R-:W-:Y:S01]  /*01a0*/  IMAD.HI.U32 R3, R3, R7, R2 ;  /* 0x0000000703037227 */ /* 0x000fe200078e0002 */
[----:B------:R-:W-:-:S02]  /*01b0*/  IABS R26, R16 ;  /* 0x00000010001a7213 */ /* 0x000fc40000000000 */
[----:B------:R-:W-:Y:S01]  /*01c0*/  IABS R28, R0 ;  /* 0x00000000001c7213 */ /* 0x000fe20000000000 */
[----:B------:R-:W-:Y:S01]  /*01d0*/  IMAD.MOV.U32 R2, RZ, RZ, R4 ;  /* 0x000000ffff027224 */ /* 0x000fe200078e0004 */
[----:B------:R-:W-:Y:S01]  /*01e0*/  LOP3.LUT R12, R12, c[0x0][0x180], RZ, 0x3c, !PT ;  /* 0x000060000c0c7a12 */ /* 0x000fe200078e3cff */
[C---:B------:R-:W-:Y:S01]  /*01f0*/  IMAD.HI.U32 R9, R3.reuse, R20, RZ ;  /* 0x0000001403097227 */ /* 0x040fe200078e00ff */
[----:B------:R-:W-:Y:S02]  /*0200*/  LOP3.LUT R10, R10, c[0x0][0x180], RZ, 0x3c, !PT ;  /* 0x000060000a0a7a12 */ /* 0x000fe400078e3cff */
[----:B------:R-:W-:Y:S01]  /*0210*/  LOP3.LUT R14, R14, c[0x0][0x180], RZ, 0x3c, !PT ;  /* 0x000060000e0e7a12 */ /* 0x000fe200078e3cff */
[----:B------:R-:W-:Y:S01]  /*0220*/  IMAD.HI.U32 R13, R3, R2, RZ ;  /* 0x00000002030d7227 */ /* 0x000fe200078e00ff */
[----:B------:R-:W-:Y:S02]  /*0230*/  LOP3.LUT R11, R11, c[0x0][0x180], RZ, 0x3c, !PT ;  /* 0x000060000b0b7a12 */ /* 0x000fe400078e3cff */
[----:B------:R-:W-:Y:S01]  /*0240*/  LOP3.LUT R17, R17, c[0x0][0x180], RZ, 0x3c, !PT ;  /* 0x0000600011117a12 */ /* 0x000fe200078e3cff */
[----:B------:R-:W-:Y:S01]  /*0250*/  IMAD.MOV R4, RZ, RZ, -R13 ;  /* 0x000000ffff047224 */ /* 0x000fe200078e0a0d */
[----:B------:R-:W-:Y:S01]  /*0260*/  LOP3.LUT R16, R16, c[0x0][0x180], RZ, 0x3c, !PT ;  /* 0x0000600010107a12 */ /* 0x000fe200078e3cff */
[----:B------:R-:W-:-:S04]  /*0270*/  IMAD.HI.U32 R8, R3, R18, RZ ;  /* 0x0000001203087227 */ /* 0x000fc800078e00ff */
[C---:B------:R-:W-:Y:S02]  /*0280*/  IMAD R2, R5.reuse, R4, R2 ;  /* 0x0000000405027224 */ /* 0x040fe400078e0202 */
[----:B------:R-:W-:Y:S02]  /*0290*/  IMAD.MOV R4, RZ, RZ, -R9 ;  /* 0x000000ffff047224 */ /* 0x000fe400078e0a09 */
[----:B------:R-:W-:Y:S01]  /*02a0*/  IMAD.MOV R6, RZ, RZ, -R8 ;  /* 0x000000ffff067224 */ /* 0x000fe200078e0a08 */
[C---:B------:R-:W-:Y:S01]  /*02b0*/  ISETP.GT.U32.AND P1, PT, R5.reuse, R2, PT ;  /* 0x000000020500720c */ /* 0x040fe20003f24070 */
[C---:B------:R-:W-:Y:S02]  /*02c0*/  IMAD R20, R5.reuse, R4, R20 ;  /* 0x0000000405147224 */ /* 0x040fe400078e0214 */
[----:B------:R-:W-:Y:S02]  /*02d0*/  IMAD R18, R5, R6, R18 ;  /* 0x0000000605127224 */ /* 0x000fe400078e0212 */
[----:B------:R-:W-:Y:S01]  /*02e0*/  IMAD.HI.U32 R7, R3, R22, RZ ;  /* 0x0000001603077227 */ /* 0x000fe200078e00ff */
[----:B------:R-:W-:-:S02]  /*02f0*/  ISETP.GT.U32.AND P0, PT, R5, R20, PT ;  /* 0x000000140500720c */ /* 0x000fc40003f04070 */
[----:B------:R-:W-:Y:S01]  /*0300*/  ISETP.GT.U32.AND P3, PT, R5, R18, PT ;  /* 0x000000120500720c */ /* 0x000fe20003f64070 */
[----:B------:R-:W-:Y:S02]  /*0310*/  IMAD.MOV R15, RZ, RZ, -R7 ;  /* 0x000000ffff0f7224 */ /* 0x000fe400078e0a07 */
[----:B------:R-:W-:Y:S02]  /*0320*/  IMAD.HI.U32 R6, R3, R24, RZ ;  /* 0x0000001803067227 */ /* 0x000fe400078e00ff */
[----:B------:R-:W-:Y:S02]  /*0330*/  @!P1 IADD3 R13, R13, 0x1, RZ ;  /* 0x000000010d0d9810 */ /* 0x000fe40007ffe0ff */
[----:B------:R-:W-:Y:S02]  /*0340*/  @!P1 IMAD.IADD R2, R2, 0x1, -R5 ;  /* 0x0000000102029824 */ /* 0x000fe400078e0a05 */
[----:B------:R-:W-:Y:S02]  /*0350*/  IMAD.HI.U32 R4, R3, R26, RZ ;  /* 0x0000001a03047227 */ /* 0x000fe400078e00ff */
[----:B------:R-:W-:-:S02]  /*0360*/  @!P0 IADD3 R9, R9, 0x1, RZ ;  /* 0x0000000109098810 */ /* 0x000fc40007ffe0ff */
[C---:B------:R-:W-:Y:S01]  /*0370*/  IMAD R22, R5.reuse, R15, R22 ;  /* 0x0000000f05167224 */ /* 0x040fe200078e0216 */
[----:B------:R-:W-:Y:S01]  /*0380*/  ISETP.GE.U32.AND P4, PT, R2, R5, PT ;  /* 0x000000050200720c */ /* 0x000fe20003f86070 */
[----:B------:R-:W-:Y:S01]  /*0390*/  IMAD.MOV R21, RZ, RZ, -R6 ;  /* 0x000000ffff157224 */ /* 0x000fe200078e0a06 */
[----:B------:R-:W-:Y:S01]  /*03a0*/  IADD3 R15, R0, 0x7, RZ ;  /* 0x00000007000f7810 */ /* 0x000fe20007ffe0ff */
[----:B------:R-:W-:Y:S01]  /*03b0*/  IMAD.MOV R23, RZ, RZ, -R4 ;  /* 0x000000ffff177224 */ /* 0x000fe200078e0a04 */
[C---:B------:R-:W-:Y:S01]  /*03c0*/  ISETP.GT.U32.AND P5, PT, R5.reuse, R22, PT ;  /* 0x000000160500720c */ /* 0x040fe20003fa4070 */
[----:B------:R-:W-:Y:S01]  /*03d0*/  @!P0 IMAD.IADD R20, R20, 0x1, -R5 ;  /* 0x0000000114148824 */ /* 0x000fe200078e0a05 */
[----:B------:R-:W-:Y:S01]  /*03e0*/  IABS R30, R15 ;  /* 0x0000000f001e7213 */ /* 0x000fe20000000000 */
[C---:B------:R-:W-:Y:S01]  /*03f0*/  IMAD R24, R5.reuse, R21, R24 ;  /* 0x0000001505187224 */ /* 0x040fe200078e0218 */
[----:B------:R-:W-:Y:S01]  /*0400*/  @!P3 IADD3 R8, R8, 0x1, RZ ;  /* 0x000000010808b810 */ /* 0x000fe20007ffe0ff */
[----:B------:R-:W-:Y:S01]  /*0410*/  IMAD R26, R5, R23, R26 ;  /* 0x00000017051a7224 */ /* 0x000fe200078e021a */
[----:B------:R-:W-:Y:S01]  /*0420*/  ISETP.GE.U32.AND P6, PT, R20, R5, PT ;  /* 0x000000051400720c */ /* 0x000fe20003fc6070 */
[----:B------:R-:W-:Y:S01]  /*0430*/  IMAD.HI.U32 R2, R3, R28, RZ ;  /* 0x0000001c03027227 */ /* 0x000fe200078e00ff */
[----:B------:R-:W-:-:S02]  /*0440*/  ISETP.GT.U32.AND P2, PT, R5, R24, PT ;  /* 0x000000180500720c */ /* 0x000fc40003f44070 */
[----:B------:R-:W-:Y:S01]  /*0450*/  ISETP.GT.U32.AND P1, PT, R5, R26, PT ;  /* 0x0000001a0500720c */ /* 0x000fe20003f24070 */
[----:B------:R-:W-:Y:S01]  /*0460*/  @!P3 IMAD.IADD R18, R18, 0x1, -R5 ;  /* 0x000000011212b824 */ /* 0x000fe200078e0a05 */
[----:B------:R-:W-:Y:S01]  /*0470*/  @P4 IADD3 R13, R13, 0x1, RZ ;  /* 0x000000010d0d4810 */ /* 0x000fe20007ffe0ff */
[----:B------:R-:W-:Y:S01]  /*0480*/  IMAD.MOV R19, RZ, RZ, -R2 ;  /* 0x000000ffff137224 */ /* 0x000fe200078e0a02 */
[----:B------:R-:W-:Y:S01]  /*0490*/  @!P5 IADD3 R7, R7, 0x1, RZ ;  /* 0x000000010707d810 */ /* 0x000fe20007ffe0ff */
[----:B------:R-:W-:Y:S01]  /*04a0*/  IMAD.HI.U32 R3, R3, R30, RZ ;  /* 0x0000001e03037227 */ /* 0x000fe200078e00ff */
[----:B------:R-:W-:Y:S02]  /*04b0*/  ISETP.GE.U32.AND P4, PT, R18, R5, PT ;  /* 0x000000051200720c */ /* 0x000fe40003f86070 */
[----:B------:R-:W-:Y:S01]  /*04c0*/  LOP3.LUT R15, R15, c[0x0][0x180], RZ, 0x3c, !PT ;  /* 0x000060000f0f7a12 */ /* 0x000fe200078e3cff */
[----:B------:R-:W-:Y:S01]  /*04d0*/  IMAD R20, R5, R19, R28 ;  /* 0x0000001305147224 */ /* 0x000fe200078e021c */
[----:B------:R-:W-:Y:S01]  /*04e0*/  @P6 IADD3 R9, R9, 0x1, RZ ;  /* 0x0000000109096810 */ /* 0x000fe20007ffe0ff */
[----:B------:R-:W-:Y:S01]  /*04f0*/  IMAD.MOV R19, RZ, RZ, -R3 ;  /* 0x000000ffff137224 */ /* 0x000fe200078e0a03 */
[----:B------:R-:W-:Y:S01]  /*0500*/  @!P2 IADD3 R6, R6, 0x1, RZ ;  /* 0x000000010606a810 */ /* 0x000fe20007ffe0ff */
[--C-:B------:R-:W-:Y:S01]  /*0510*/  @!P5 IMAD.IADD R22, R22, 0x1, -R5.reuse ;  /* 0x000000011616d824 */ /* 0x100fe200078e0a05 */
[C---:B------:R-:W-:Y:S01]  /*0520*/  ISETP.GT.U32.AND P0, PT, R5.reuse, R20, PT ;  /* 0x000000140500720c */ /* 0x040fe20003f04070 */
[C---:B------:R-:W-:Y:S01]  /*0530*/  IMAD R18, R5.reuse, R19, R30 ;  /* 0x0000001305127224 */ /* 0x040fe200078e021e */
[----:B------:R-:W-:Y:S01]  /*0540*/  @!P1 IADD3 R4, R4, 0x1, RZ ;  /* 0x0000000104049810 */ /* 0x000fe20007ffe0ff */
[--C-:B------:R-:W-:Y:S01]  /*0550*/  @!P2 IMAD.IADD R24, R24, 0x1, -R5.reuse ;  /* 0x000000011818a824 */ /* 0x100fe200078e0a05 */
[----:B------:R-:W-:Y:S01]  /*0560*/  ISETP.GE.U32.AND P6, PT, R22, R5, PT ;  /* 0x000000051600720c */ /* 0x000fe20003fc6070 */
[----:B------:R-:W-:Y:S01]  /*0570*/  @!P1 IMAD.IADD R26, R26, 0x1, -R5 ;  /* 0x000000011a1a9824 */ /* 0x000fe200078e0a05 */
[----:B------:R-:W-:Y:S01]  /*0580*/  ISETP.GT.U32.AND P3, PT, R5, R18, PT ;  /* 0x000000120500720c */ /* 0x000fe20003f64070 */
[----:B------:R-:W-:Y:S01]  /*0590*/  IMAD.MOV.U32 R21, RZ, RZ, 0x2 ;  /* 0x00000002ff157424 */ /* 0x000fe200078e00ff */
[----:B------:R-:W-:-:S02]  /*05a0*/  @P4 IADD3 R8, R8, 0x1, RZ ;  /* 0x0000000108084810 */ /* 0x000fc40007ffe0ff */
[-C--:B------:R-:W-:Y:S02]  /*05b0*/  ISETP.GE.U32.AND P4, PT, R24, R5.reuse, PT ;  /* 0x000000051800720c */ /* 0x080fe40003f86070 */
[----:B------:R-:W-:Y:S01]  /*05c0*/  ISETP.GE.U32.AND P5, PT, R26, R5, PT ;  /* 0x000000051a00720c */ /* 0x000fe20003fa6070 */
[----:B------:R-:W-:Y:S01]  /*05d0*/  @!P0 IMAD.IADD R20, R20, 0x1, -R5 ;  /* 0x0000000114148824 */ /* 0x000fe200078e0a05 */
[----:B------:R-:W-:Y:S01]  /*05e0*/  ISETP.GE.AND P1, PT, R10, RZ, PT ;  /* 0x000000ff0a00720c */ /* 0x000fe20003f26270 */
[----:B------:R-:W-:Y:S01]  /*05f0*/  IMAD.MOV.U32 R10, RZ, RZ, R9 ;  /* 0x000000ffff0a7224 */ /* 0x000fe200078e0009 */
[----:B------:R-:W-:Y:S02]  /*0600*/  @!P0 IADD3 R2, R2, 0x1, RZ ;  /* 0x0000000102028810 */ /* 0x000fe40007ffe0ff */
[----:B------:R-:W-:Y:S01]  /*0610*/  @P6 IADD3 R7, R7, 0x1, RZ ;  /* 0x0000000107076810 */ /* 0x000fe20007ffe0ff */
[----:B------:R-:W-:Y:S01]  /*0620*/  @!P3 IMAD.IADD R18, R18, 0x1, -R5 ;  /* 0x000000011212b824 */ /* 0x000fe200078e0a05 */
[----:B------:R-:W-:-:S02]  /*0630*/  ISETP.GE.AND P6, PT, R12, RZ, PT ;  /* 0x000000ff0c00720c */ /* 0x000fc40003fc6270 */
[-C--:B------:R-:W-:Y:S02]  /*0640*/  ISETP.GE.U32.AND P2, PT, R20, R5.reuse, PT ;  /* 0x000000051400720c */ /* 0x080fe40003f46070 */
[----:B------:R-:W-:Y:S02]  /*0650*/  LOP3.LUT R12, R0, c[0x0][0x180], RZ, 0x3c, !PT ;  /* 0x00006000000c7a12 */ /* 0x000fe400078e3cff */
[----:B------:R-:W-:Y:S01]  /*0660*/  @P4 IADD3 R6, R6, 0x1, RZ ;  /* 0x0000000106064810 */ /* 0x000fe20007ffe0ff */
[----:B------:R-:W-:Y:S01]  /*0670*/  @!P1 IMAD.MOV R10, RZ, RZ, -R10 ;  /* 0x000000ffff0a9224 */ /* 0x000fe200078e0a0a */
[----:B------:R-:W-:Y:S02]  /*0680*/  @P5 IADD3 R4, R4, 0x1, RZ ;  /* 0x0000000104045810 */ /* 0x000fe40007ffe0ff */
[----:B------:R-:W-:Y:S01]  /*0690*/  ISETP.GE.AND P4, PT, R12, RZ, PT ;  /* 0x000000ff0c00720c */ /* 0x000fe20003f86270 */
[----:B------:R-:W-:Y:S01]  /*06a0*/  IMAD.MOV.U32 R12, RZ, RZ, R7 ;  /* 0x000000ffff0c7224 */ /* 0x000fe200078e0007 */
[----:B------:R-:W-:Y:S01]  /*06b0*/  ISETP.GE.U32.AND P5, PT, R18, R5, PT ;  /* 0x000000051200720c */ /* 0x000fe20003fa6070 */
[----:B------:R-:W-:Y:S01]  /*06c0*/  @!P6 IMAD.MOV R13, RZ, RZ, -R13 ;  /* 0x000000ffff0de224 */ /* 0x000fe200078e0a0d */
[----:B------:R-:W-:Y:S01]  /*06d0*/  ISETP.GE.AND P0, PT, R14, RZ, PT ;  /* 0x000000ff0e00720c */ /* 0x000fe20003f06270 */
[----:B------:R-:W-:Y:S01]  /*06e0*/  IMAD.MOV.U32 R14, RZ, RZ, R6 ;  /* 0x000000ffff0e7224 */ /* 0x000fe200078e0006 */
[----:B------:R-:W-:-:S02]  /*06f0*/  @P2 IADD3 R2, R2, 0x1, RZ ;  /* 0x0000000102022810 */ /* 0x000fc40007ffe0ff */
[----:B------:R-:W-:Y:S02]  /*0700*/  @!P3 IADD3 R3, R3, 0x1, RZ ;  /* 0x000000010303b810 */ /* 0x000fe40007ffe0ff */
[----:B------:R-:W-:Y:S02]  /*0710*/  ISETP.GE.AND P6, PT, R11, RZ, PT ;  /* 0x000000ff0b00720c */ /* 0x000fe40003fc6270 */
[----:B------:R-:W-:Y:S01]  /*0720*/  ISETP.GE.AND P2, PT, R17, RZ, PT ;  /* 0x000000ff1100720c */ /* 0x000fe20003f46270 */
[----:B------:R-:W-:Y:S01]  /*0730*/  @!P4 IMAD.MOV R2, RZ, RZ, -R2 ;  /* 0x000000ffff02c224 */ /* 0x000fe200078e0a02 */
[----:B------:R-:W-:Y:S01]  /*0740*/  ISETP.GE.AND P3, PT, R16, RZ, PT ;  /* 0x000000ff1000720c */ /* 0x000fe20003f66270 */
[----:B------:R-:W-:Y:S01]  /*0750*/  IMAD.MOV.U32 R16, RZ, RZ, R4 ;  /* 0x000000ffff107224 */ /* 0x000fe200078e0004 */
[----:B------:R-:W-:Y:S01]  /*0760*/  ISETP.GE.AND P1, PT, R15, RZ, PT ;  /* 0x000000ff0f00720c */ /* 0x000fe20003f26270 */
[----:B------:R-:W-:Y:S01]  /*0770*/  @!P0 IMAD.MOV R8, RZ, RZ, -R8 ;  /* 0x000000ffff088224 */ /* 0x000fe200078e0a08 */
[----:B------:R-:W-:-:S02]  /*0780*/  @P5 IADD3 R3, R3, 0x1, RZ ;  /* 0x0000000103035810 */ /* 0x000fc40007ffe0ff */
[----:B------:R-:W-:Y:S02]  /*0790*/  ISETP.NE.AND P5, PT, RZ, c[0x0][0x180], PT ;  /* 0x00006000ff007a0c */ /* 0x000fe40003fa5270 */
[----:B------:R-:W-:Y:S01]  /*07a0*/  LOP3.LUT R9, RZ, c[0x0][0x180], RZ, 0x33, !PT ;  /* 0x00006000ff097a12 */ /* 0x000fe200078e33ff */
[----:B------:R-:W-:Y:S01]  /*07b0*/  @!P6 IMAD.MOV R12, RZ, RZ, -R12 ;  /* 0x000000ffff0ce224 */ /* 0x000fe200078e0a0c */
[----:B------:R-:W-:Y:S01]  /*07c0*/  ISETP.GE.AND P0, PT, R0, c[0x0][0x184], PT ;  /* 0x0000610000007a0c */ /* 0x000fe20003f06270 */
[----:B------:R-:W-:Y:S01]  /*07d0*/  @!P2 IMAD.MOV R14, RZ, RZ, -R14 ;  /* 0x000000ffff0ea224 */ /* 0x000fe200078e0a0e */
[C---:B------:R-:W-:Y:S01]  /*07e0*/  SEL R4, R9.reuse, R13, !P5 ;  /* 0x0000000d09047207 */ /* 0x040fe20006800000 */
[----:B------:R-:W-:Y:S01]  /*07f0*/  @!P3 IMAD.MOV R16, RZ, RZ, -R16 ;  /* 0x000000ffff10b224 */ /* 0x000fe200078e0a10 */
[C---:B------:R-:W-:Y:S01]  /*0800*/  SEL R5, R9.reuse, R2, !P5 ;  /* 0x0000000209057207 */ /* 0x040fe20006800000 */
[----:B------:R-:W-:Y:S01]  /*0810*/  @!P1 IMAD.MOV R3, RZ, RZ, -R3 ;  /* 0x000000ffff039224 */ /* 0x000fe200078e0a03 */
[C---:B------:R-:W-:Y:S01]  /*0820*/  SEL R7, R9.reuse, R10, !P5 ;  /* 0x0000000a09077207 */ /* 0x040fe20006800000 */
[----:B------:R-:W-:Y:S01]  /*0830*/  IMAD.HI R13, R4, 0x66666667, RZ ;  /* 0x66666667040d7827 */ /* 0x000fe200078e02ff */
[----:B------:R-:W-:-:S02]  /*0840*/  SEL R8, R9, R8, !P5 ;  /* 0x0000000809087207 */ /* 0x000fc40006800000 */
[----:B------:R-:W-:Y:S01]  /*0850*/  SEL R6, R9, R12, !P5 ;  /* 0x0000000c09067207 */ /* 0x000fe20006800000 */
[----:B------:R-:W-:Y:S01]  /*0860*/  IMAD.HI R11, R5, 0x66666667, RZ ;  /* 0x66666667050b7827 */ /* 0x000fe200078e02ff */
[C---:B------:R-:W-:Y:S02]  /*0870*/  SEL R10, R9.reuse, R14, !P5 ;  /* 0x0000000e090a7207 */ /* 0x040fe40006800000 */
[----:B------:R-:W-:Y:S01]  /*0880*/  SEL R2, R9, R16, !P5 ;  /* 0x0000001009027207 */ /* 0x000fe20006800000 */
[----:B------:R-:W-:Y:S01]  /*0890*/  IMAD.HI R15, R7, 0x66666667, RZ ;  /* 0x66666667070f7827 */ /* 0x000fe200078e02ff */
[----:B------:R-:W-:Y:S02]  /*08a0*/  SEL R3, R9, R3, !P5 ;  /* 0x0000000309037207 */ /* 0x000fe40006800000 */
[----:B------:R-:W-:Y:S01]  /*08b0*/  SHF.R.U32.HI R12, RZ, 0x1f, R11 ;  /* 0x0000001fff0c7819 */ /* 0x000fe2000001160b */
[----:B------:R-:W-:Y:S01]  /*08c0*/  IMAD.HI R9, R8, 0x66666667, RZ ;  /* 0x6666666708097827 */ /* 0x000fe200078e02ff */
[----:B------:R-:W-:-:S02]  /*08d0*/  SHF.R.U32.HI R14, RZ, 0x1f, R13 ;  /* 0x0000001fff0e7819 */ /* 0x000fc4000001160d */
[----:B------:R-:W-:Y:S01]  /*08e0*/  SHF.R.U32.HI R16, RZ, 0x1f, R15 ;  /* 0x0000001fff107819 */ /* 0x000fe2000001160f */
[----:B------:R-:W-:Y:S01]  /*08f0*/  IMAD.HI R17, R2, 0x66666667, RZ ;  /* 0x6666666702117827 */ /* 0x000fe200078e02ff */
[----:B------:R-:W-:Y:S02]  /*0900*/  LEA.HI.SX32 R12, R11, R12, 0x18 ;  /* 0x0000000c0b0c7211 */ /* 0x000fe400078fc2ff */
[----:B------:R-:W-:Y:S01]  /*0910*/  LEA.HI.SX32 R13, R13, R14, 0x18 ;  /* 0x0000000e0d0d7211 */ /* 0x000fe200078fc2ff */
[----:B------:R-:W-:Y:S01]  /*0920*/  IMAD.HI R11, R6, 0x66666667, RZ ;  /* 0x66666667060b7827 */ /* 0x000fe200078e02ff */
[----:B------:R-:W-:Y:S02]  /*0930*/  LEA.HI.SX32 R16, R15, R16, 0x18 ;  /* 0x000000100f107211 */ /* 0x000fe400078fc2ff */
[----:B------:R-:W-:Y:S01]  /*0940*/  SHF.R.U32.HI R14, RZ, 0x1f, R9 ;  /* 0x0000001fff0e7819 */ /* 0x000fe20000011609 */
[----:B------:R-:W-:Y:S01]  /*0950*/  IMAD.HI R15, R10, 0x66666667, RZ ;  /* 0x666666670a0f7827 */ /* 0x000fe200078e02ff */
[----:B------:R-:W-:-:S02]  /*0960*/  SHF.R.U32.HI R20, RZ, 0x1f, R17 ;  /* 0x0000001fff147819 */ /* 0x000fc40000011611 */
[----:B------:R-:W-:Y:S01]  /*0970*/  LEA.HI.SX32 R9, R9, R14, 0x18 ;  /* 0x0000000e09097211 */ /* 0x000fe200078fc2ff */
[----:B------:R-:W-:Y:S01]  /*0980*/  IMAD.HI R19, R3, 0x66666667, RZ ;  /* 0x6666666703137827 */ /* 0x000fe200078e02ff */
[----:B------:R-:W-:Y:S02]  /*0990*/  SHF.R.U32.HI R14, RZ, 0x1f, R11 ;  /* 0x0000001fff0e7819 */ /* 0x000fe4000001160b */
[----:B------:R-:W-:Y:S01]  /*09a0*/  SHF.R.U32.HI R18, RZ, 0x1f, R15 ;  /* 0x0000001fff127819 */ /* 0x000fe2000001160f */
[----:B------:R-:W-:Y:S01]  /*09b0*/  IMAD R12, R12, -0x280, R5 ;  /* 0xfffffd800c0c7824 */ /* 0x000fe200078e0205 */
[----:B------:R-:W-:Y:S01]  /*09c0*/  SHF.R.U32.HI R22, RZ, 0x1f, R19 ;  /* 0x0000001fff167819 */ /* 0x000fe20000011613 */
[----:B------:R-:W-:Y:S01]  /*09d0*/  IMAD R24, R16, -0x280, R7 ;  /* 0xfffffd8010187824 */ /* 0x000fe200078e0207 */
[----:B------:R-:W-:Y:S01]  /*09e0*/  LEA.HI.SX32 R17, R17, R20, 0x18 ;  /* 0x0000001411117211 */ /* 0x000fe200078fc2ff */
[----:B------:R-:W-:Y:S01]  /*09f0*/  IMAD R26, R9, -0x280, R8 ;  /* 0xfffffd80091a7824 */ /* 0x000fe200078e0208 */
[----:B------:R-:W-:Y:S01]  /*0a00*/  LEA.HI.SX32 R11, R11, R14, 0x18 ;  /* 0x0000000e0b0b7211 */ /* 0x000fe200078fc2ff */
[----:B------:R-:W-:Y:S01]  /*0a10*/  IMAD R14, R13, -0x280, R4 ;  /* 0xfffffd800d0e7824 */ /* 0x000fe200078e0204 */
[----:B------:R-:W-:Y:S01]  /*0a20*/  LEA.HI.SX32 R15, R15, R18, 0x18 ;  /* 0x000000120f0f7211 */ /* 0x000fe200078fc2ff */
[----:B------:R-:W-:Y:S01]  /*0a30*/  IMAD.WIDE R12, R12, R21, c[0x0][0x170] ;  /* 0x00005c000c0c7625 */ /* 0x000fe200078e0215 */
[----:B------:R-:W-:-:S02]  /*0a40*/  LEA.HI.SX32 R22, R19, R22, 0x18 ;  /* 0x0000001613167211 */ /* 0x000fc400078fc2ff */
[----:B------:R-:W-:Y:S01]  /*0a50*/  PRMT R20, RZ, 0x7610, R20 ;  /* 0x00007610ff147816 */ /* 0x000fe20000000014 */
[----:B------:R-:W-:Y:S01]  /*0a60*/  IMAD R28, R17, -0x280, R2 ;  /* 0xfffffd80111c7824 */ /* 0x000fe200078e0202 */
[----:B------:R-:W-:Y:S01]  /*0a70*/  PRMT R16, RZ, 0x7610, R16 ;  /* 0x00007610ff107816 */ /* 0x000fe20000000010 */
[----:B------:R-:W-:Y:S01]  /*0a80*/  IMAD R8, R11, -0x280, R6 ;  /* 0xfffffd800b087824 */ /* 0x000fe200078e0206 */
[----:B------:R-:W-:Y:S01]  /*0a90*/  CS2R R4, SRZ ;  /* 0x0000000000047805 */ /* 0x000fe2000001ff00 */
[----:B------:R-:W-:Y:S01]  /*0aa0*/  IMAD R10, R15, -0x280, R10 ;  /* 0xfffffd800f0a7824 */ /* 0x000fe200078e020a */
[----:B------:R-:W-:Y:S01]  /*0ab0*/  CS2R R6, SRZ ;  /* 0x0000000000067805 */ /* 0x000fe2000001ff00 */
[-C--:B------:R-:W-:Y:S01]  /*0ac0*/  IMAD.WIDE R14, R14, R21.reuse, c[0x0][0x170] ;  /* 0x00005c000e0e7625 */ /* 0x080fe200078e0215 */
[----:B------:R0:W2:Y:S03]  /*0ad0*/  @!P0 LDG.E.EL.U16 R20, [R12.64] ;  /* 0x000000040c148981 */ /* 0x0000a6000c2e1500 */
[----:B------:R-:W-:Y:S01]  /*0ae0*/  IMAD R30, R22, -0x280, R3 ;  /* 0xfffffd80161e7824 */ /* 0x000fe200078e0203 */
[----:B------:R-:W-:Y:S01]  /*0af0*/  PRMT R22, RZ, 0x7610, R22 ;  /* 0x00007610ff167816 */ /* 0x000fe20000000016 */
[----:B------:R-:W-:Y:S01]  /*0b00*/  IMAD.WIDE R2, R0, R21, c[0x0][0x160] ;  /* 0x0000580000027625 */ /* 0x000fe200078e0215 */
[----:B------:R1:W3:Y:S01]  /*0b10*/  @!P0 LDG.E.EL.U16 R16, [R14.64] ;  /* 0x000000040e108981 */ /* 0x0002e2000c2e1500 */
[----:B------:R-:W-:-:S02]  /*0b20*/  PRMT R17, RZ, 0x7610, R17 ;  /* 0x00007610ff117816 */ /* 0x000fc40000000011 */
[-C--:B0-----:R-:W-:Y:S01]  /*0b30*/  IMAD.WIDE R12, R28, R21.reuse, c[0x0][0x170] ;  /* 0x00005c001c0c7625 */ /* 0x081fe200078e0215 */
[----:B------:R-:W-:Y:S01]  /*0b40*/  PRMT R23, RZ, 0x7610, R23 ;  /* 0x00007610ff177816 */ /* 0x000fe20000000017 */
[----:B------:R-:W4:Y:S01]  /*0b50*/  @!P0 LDG.E.EL.128 R4, [R2.64] ;  /* 0x0000000402048981 */ /* 0x000f22000c2e1d00 */
[----:B------:R-:W-:Y:S01]  /*0b60*/  PRMT R19, RZ, 0x7610, R19 ;  /* 0x00007610ff137816 */ /* 0x000fe20000000013 */
[-C--:B------:R-:W-:Y:S01]  /*0b70*/  IMAD.WIDE R24, R24, R21.reuse, c[0x0][0x170] ;  /* 0x00005c0018187625 */ /* 0x080fe200078e0215 */
[----:B------:R-:W-:Y:S01]  /*0b80*/  PRMT R18, RZ, 0x7610, R18 ;  /* 0x00007610ff127816 */ /* 0x000fe20000000012 */
[----:B------:R0:W5:Y:S02]  /*0b90*/  @!P0 LDG.E.EL.U16 R22, [R12.64] ;  /* 0x000000040c168981 */ /* 0x000164000c2e1500 */
[-C--:B-1----:R-:W-:Y:S01]  /*0ba0*/  IMAD.WIDE R14, R30, R21.reuse, c[0x0][0x170] ;  /* 0x00005c001e0e7625 */ /* 0x082fe200078e0215 */
[----:B------:R-:W-:Y:S01]  /*0bb0*/  PRMT R28, RZ, 0x7610, R28 ;  /* 0x00007610ff1c7816 */ /* 0x000fe2000000001c */
[----:B------:R1:W2:Y:S02]  /*0bc0*/  @!P0 LDG.E.EL.U16 R17, [R24.64] ;  /* 0x0000000418118981 */ /* 0x0002a4000c2e1500 */
[----:B------:R-:W-:-:S02]  /*0bd0*/  IMAD.WIDE R26, R26, R21, c[0x0][0x170] ;  /* 0x00005c001a1a7625 */ /* 0x000fc400078e0215 */
[----:B------:R1:W3:Y:S02]  /*0be0*/  @!P0 LDG.E.EL.U16 R23, [R14.64] ;  /* 0x000000040e178981 */ /* 0x0002e4000c2e1500 */
[-C--:B------:R-:W-:Y:S01]  /*0bf0*/  IMAD.WIDE R32, R8, R21.reuse, c[0x0][0x170] ;  /* 0x00005c0008207625 */ /* 0x080fe200078e0215 */
[----:B0-----:R-:W-:Y:S01]  /*0c00*/  CS2R R12, SRZ ;  /* 0x00000000000c7805 */ /* 0x001fe2000001ff00 */
[----:B------:R0:W3:Y:S02]  /*0c10*/  @!P0 LDG.E.EL.U16 R19, [R26.64] ;  /* 0x000000041a138981 */ /* 0x0000e4000c2e1500 */
[-C--:B------:R-:W-:Y:S02]  /*0c20*/  IMAD.WIDE R34, R10, R21.reuse, c[0x0][0x170] ;  /* 0x00005c000a227625 */ /* 0x080fe400078e0215 */
[----:B------:R-:W3:Y:S01]  /*0c30*/  @!P0 LDG.E.EL.U16 R18, [R32.64] ;  /* 0x0000000420128981 */ /* 0x000ee2000c2e1500 */
[----:B-1----:R-:W-:Y:S01]  /*0c40*/  CS2R R14, SRZ ;  /* 0x00000000000e7805 */ /* 0x002fe2000001ff00 */
[----:B------:R-:W-:Y:S01]  /*0c50*/  CS2R R8, SRZ ;  /* 0x0000000000087805 */ /* 0x000fe2000001ff00 */
[----:B------:R-:W-:Y:S01]  /*0c60*/  CS2R R10, SRZ ;  /* 0x00000000000a7805 */ /* 0x000fe2000001ff00 */
[----:B------:R-:W3:Y:S01]  /*0c70*/  @!P0 LDG.E.EL.U16 R28, [R34.64] ;  /* 0x00000004221c8981 */ /* 0x000ee2000c2e1500 */
[----:B0-----:R-:W-:-:S04]  /*0c80*/  IMAD.WIDE R26, R0, R21, c[0x0][0x178] ;  /* 0x00005e00001a7625 */ /* 0x001fc800078e0215 */
[----:B------:R-:W-:Y:S01]  /*0c90*/  IMAD.WIDE R30, R0, R21, c[0x0][0x168] ;  /* 0x00005a00001e7625 */ /* 0x000fe200078e0215 */
[----:B------:R-:W3:Y:S04]  /*0ca0*/  @!P0 LDG.E.EL.128 R12, [R26.64] ;  /* 0x000000041a0c8981 */ /* 0x000ee8000c2e1d00 */
[----:B------:R-:W3:Y:S01]  /*0cb0*/  @!P0 LDG.E.EL.128 R8, [R30.64] ;  /* 0x000000041e088981 */ /* 0x000ee2000c2e1d00 */
[--C-:B----4-:R-:W-:Y:S02]  /*0cc0*/  HADD2.F32 R21, -RZ, R5.reuse.H1_H1 ;  /* 0x30000005ff157230 */ /* 0x110fe40000004100 */
[----:B------:R-:W-:Y:S02]  /*0cd0*/  HADD2.F32 R24, -RZ, R5.H0_H0 ;  /* 0x20000005ff187230 */ /* 0x000fe40000004100 */
[----:B------:R-:W-:-:S02]  /*0ce0*/  HADD2.F32 R0, -RZ, R7.H0_H0 ;  /* 0x20000007ff007230 */ /* 0x000fc40000004100 */
[----:B-----5:R-:W-:Y:S02]  /*0cf0*/  HADD2.F32 R5, -RZ, R22.H0_H0 ;  /* 0x20000016ff057230 */ /* 0x020fe40000004100 */
[----:B------:R-:W-:Y:S02]  /*0d00*/  HADD2.F32 R25, -RZ, R4.H0_H0 ;  /* 0x20000004ff197230 */ /* 0x000fe40000004100 */
[----:B--2---:R-:W-:Y:S02]  /*0d10*/  HADD2.F32 R22, -RZ, R20.H0_H0 ;  /* 0x20000014ff167230 */ /* 0x004fe40000004100 */
[----:B------:R-:W-:Y:S02]  /*0d20*/  HADD2.F32 R29, -RZ, R7.H1_H1 ;  /* 0x30000007ff1d7230 */ /* 0x000fe40000004100 */
[----:B------:R-:W-:Y:S01]  /*0d30*/  HADD2.F32 R7, -RZ, R4.H1_H1 ;  /* 0x30000004ff077230 */ /* 0x000fe20000004100 */
[----:B------:R-:W-:Y:S01]  /*0d40*/  FADD R0, R0, R5 ;  /* 0x0000000500007221 */ /* 0x000fe20000000000 */
[----:B---3--:R-:W-:-:S02]  /*0d50*/  HADD2.F32 R4, -RZ, R23.H0_H0 ;  /* 0x20000017ff047230 */ /* 0x008fc40000004100 */
[----:B------:R-:W-:Y:S01]  /*0d60*/  HADD2.F32 R17, -RZ, R17.H0_H0 ;  /* 0x20000011ff117230 */ /* 0x000fe20000004100 */
[----:B------:R-:W-:Y:S01]  /*0d70*/  FADD R5, R25, R22 ;  /* 0x0000001619057221 */ /* 0x000fe20000000000 */
[----:B------:R-:W-:Y:S02]  /*0d80*/  HADD2.F32 R23, -RZ, R6.H0_H0 ;  /* 0x20000006ff177230 */ /* 0x000fe40000004100 */
[----:B------:R-:W-:Y:S02]  /*0d90*/  HADD2.F32 R18, -RZ, R18.H0_H0 ;  /* 0x20000012ff127230 */ /* 0x000fe40000004100 */
[----:B------:R-:W-:Y:S02]  /*0da0*/  HADD2.F32 R16, -RZ, R16.H0_H0 ;  /* 0x20000010ff107230 */ /* 0x000fe40000004100 */
[----:B------:R-:W-:Y:S02]  /*0db0*/  HADD2.F32 R22, -RZ, R19.H0_H0 ;  /* 0x20000013ff167230 */ /* 0x000fe40000004100 */
[----:B------:R-:W-:Y:S01]  /*0dc0*/  HADD2.F32 R20, -RZ, R6.H1_H1 ;  /* 0x30000006ff147230 */ /* 0x000fe20000004100 */
[----:B------:R-:W-:Y:S01]  /*0dd0*/  FADD R6, R24, R17 ;  /* 0x0000001118067221 */ /* 0x000fe20000000000 */
[----:B------:R-:W-:Y:S01]  /*0de0*/  HADD2.F32 R19, -RZ, R28.H0_H0 ;  /* 0x2000001cff137230 */ /* 0x000fe20000004100 */
[----:B------:R-:W-:Y:S01]  /*0df0*/  FADD R17, R23, R18 ;  /* 0x0000001217117221 */ /* 0x000fe20000000000 */
[----:B------:R-:W-:Y:S01]  /*0e00*/  FADD R7, R7, R16 ;  /* 0x0000001007077221 */ /* 0x000fe20000000000 */
[----:B------:R-:W-:Y:S01]  /*0e10*/  HADD2.F32 R24, -RZ, R12.H0_H0 ;  /* 0x2000000cff187230 */ /* 0x000fe20000004100 */
[----:B------:R-:W-:Y:S01]  /*0e20*/  FADD R16, R21, R22 ;  /* 0x0000001615107221 */ /* 0x000fe20000000000 */
[----:B------:R-:W-:-:S02]  /*0e30*/  HADD2.F32 R23, -RZ, R13.H0_H0 ;  /* 0x2000000dff177230 */ /* 0x000fc40000004100 */
[----:B------:R-:W-:Y:S01]  /*0e40*/  HADD2.F32 R27, -RZ, R15.H0_H0 ;  /* 0x2000000fff1b7230 */ /* 0x000fe20000004100 */
[----:B------:R-:W-:Y:S01]  /*0e50*/  FADD R4, R29, R4 ;  /* 0x000000041d047221 */ /* 0x000fe20000000000 */
[----:B------:R-:W-:Y:S01]  /*0e60*/  HADD2.F32 R12, -RZ, R12.H1_H1 ;  /* 0x3000000cff0c7230 */ /* 0x000fe20000004100 */
[----:B------:R-:W-:Y:S01]  /*0e70*/  FADD R22, R20, R19 ;  /* 0x0000001314167221 */ /* 0x000fe20000000000 */
[----:B------:R-:W-:Y:S02]  /*0e80*/  HADD2.F32 R13, -RZ, R13.H1_H1 ;  /* 0x3000000dff0d7230 */ /* 0x000fe40000004100 */
[--C-:B------:R-:W-:Y:S02]  /*0e90*/  HADD2.F32 R26, -RZ, R14.reuse.H0_H0 ;  /* 0x2000000eff1a7230 */ /* 0x100fe40000004100 */
[----:B------:R-:W-:Y:S02]  /*0ea0*/  HADD2.F32 R25, -RZ, R14.H1_H1 ;  /* 0x3000000eff197230 */ /* 0x000fe40000004100 */
[----:B------:R-:W-:-:S02]  /*0eb0*/  HADD2.F32 R15, -RZ, R15.H1_H1 ;  /* 0x3000000fff0f7230 */ /* 0x000fc40000004100 */
[--C-:B------:R-:W-:Y:S02]  /*0ec0*/  HADD2.F32 R19, -RZ, R8.reuse.H1_H1 ;  /* 0x30000008ff137230 */ /* 0x100fe40000004100 */
[----:B------:R-:W-:Y:S02]  /*0ed0*/  HADD2.F32 R21, -RZ, R8.H0_H0 ;  /* 0x20000008ff157230 */ /* 0x000fe40000004100 */
[--C-:B------:R-:W-:Y:S02]  /*0ee0*/  HADD2.F32 R18, -RZ, R9.reuse.H1_H1 ;  /* 0x30000009ff127230 */ /* 0x100fe40000004100 */
[----:B------:R-:W-:Y:S02]  /*0ef0*/  HADD2.F32 R20, -RZ, R9.H0_H0 ;  /* 0x20000009ff147230 */ /* 0x000fe40000004100 */
[--C-:B------:R-:W-:Y:S02]  /*0f00*/  HADD2.F32 R8, -RZ, R10.reuse.H1_H1 ;  /* 0x3000000aff087230 */ /* 0x100fe40000004100 */
[--C-:B------:R-:W-:Y:S01]  /*0f10*/  HADD2.F32 R9, -RZ, R11.reuse.H1_H1 ;  /* 0x3000000bff097230 */ /* 0x100fe20000004100 */
[----:B------:R-:W-:Y:S01]  /*0f20*/  FFMA R12, R12, 0.125, R7 ;  /* 0x3e0000000c0c7823 */ /* 0x000fe20000000007 */
[----:B------:R-:W-:Y:S01]  /*0f30*/  HADD2.F32 R10, -RZ, R10.H0_H0 ;  /* 0x2000000aff0a7230 */ /* 0x000fe20000004100 */
[----:B------:R-:W-:Y:S01]  /*0f40*/  FFMA R24, R24, 0.125, R5 ;  /* 0x3e00000018187823 */ /* 0x000fe20000000005 */
[----:B------:R-:W-:Y:S01]  /*0f50*/  HADD2.F32 R11, -RZ, R11.H0_H0 ;  /* 0x2000000bff0b7230 */ /* 0x000fe20000004100 */
[----:B------:R-:W-:Y:S01]  /*0f60*/  FFMA R13, R13, 0.125, R16 ;  /* 0x3e0000000d0d7823 */ /* 0x000fe20000000010 */
[----:B------:R-:W-:Y:S01]  /*0f70*/  FFMA R23, R23, 0.125, R6 ;  /* 0x3e00000017177823 */ /* 0x000fe20000000006 */
[----:B------:R-:W-:Y:S01]  /*0f80*/  FFMA R25, R25, 0.125, R22 ;  /* 0x3e00000019197823 */ /* 0x000fe20000000016 */
[----:B------:R-:W-:Y:S01]  /*0f90*/  FFMA R17, R26, 0.125, R17 ;  /* 0x3e0000001a117823 */ /* 0x000fe20000000011 */
[----:B------:R-:W-:Y:S01]  /*0fa0*/  FFMA R4, R15, 0.125, R4 ;  /* 0x3e0000000f047823 */ /* 0x000fe20000000004 */
[----:B------:R-:W-:Y:S01]  /*0fb0*/  FFMA R0, R27, 0.125, R0 ;  /* 0x3e0000001b007823 */ /* 0x000fe20000000000 */
[----:B------:R-:W-:Y:S01]  /*0fc0*/  FADD R21, R21, R24 ;  /* 0x0000001815157221 */ /* 0x000fe20000000000 */
[----:B------:R-:W-:Y:S01]  /*0fd0*/  FADD R12, R19, R12 ;  /* 0x0000000c130c7221 */ /* 0x000fe20000000000 */
[----:B------:R-:W-:Y:S01]  /*0fe0*/  FADD R20, R20, R23 ;  /* 0x0000001714147221 */ /* 0x000fe20000000000 */
[----:B------:R-:W-:Y:S01]  /*0ff0*/  FADD R13, R18, R13 ;  /* 0x0000000d120d7221 */ /* 0x000fe20000000000 */
[----:B------:R-:W-:Y:S01]  /*1000*/  FADD R10, R10, R17 ;  /* 0x000000110a0a7221 */ /* 0x000fe20000000000 */
[----:B------:R-:W-:Y:S01]  /*1010*/  FADD R25, R8, R25 ;  /* 0x0000001908197221 */ /* 0x000fe20000000000 */
[----:B------:R-:W-:Y:S01]  /*1020*/  FADD R0, R11, R0 ;  /* 0x000000000b007221 */ /* 0x000fe20000000000 */
[----:B------:R-:W-:Y:S01]  /*1030*/  FADD R9, R9, R4 ;  /* 0x0000000409097221 */ /* 0x000fe20000000000 */
[----:B------:R-:W-:-:S02]  /*1040*/  F2FP.F16.F32.PACK_AB R12, R12, R21 ;  /* 0x000000150c0c723e */ /* 0x000fc400000000ff */
[----:B------:R-:W-:Y:S02]  /*1050*/  F2FP.F16.F32.PACK_AB R13, R13, R20 ;  /* 0x000000140d0d723e */ /* 0x000fe400000000ff */
[----:B------:R-:W-:Y:S02]  /*1060*/  F2FP.F16.F32.PACK_AB R14, R25, R10 ;  /* 0x0000000a190e723e */ /* 0x000fe400000000ff */
[----:B------:R-:W-:Y:S01]  /*1070*/  F2FP.F16.F32.PACK_AB R15, R9, R0 ;  /* 0x00000000090f723e */ /* 0x000fe200000000ff */
[----:B------:R-:W-:Y:S06]  /*1080*/  @P0 EXIT ;  /* 0x000000000000094d */ /* 0x000fec0003800000 */
[----:B------:R-:W-:Y:S01]  /*1090*/  STG.E.128 [R2.64], R12 ;  /* 0x0000000c02007986 */ /* 0x000fe2000c101d04 */
[----:B------:R-:W-:Y:S05]  /*10a0*/  EXIT ;  /* 0x000000000000794d */ /* 0x000fea0003800000 */
.L_x_0:
[----:B------:R-:W-:-:S00]  /*10b0*/  BRA `(.L_x_0) ;  /* 0xfffffff000007947 */ /* 0x000fc0000383ffff */
[----:B------:R-:W-:-:S00]  /*10c0*/  NOP ;  /* 0x0000000000007918 */ /* 0x000fc00000000000 */
        /* <DEDUP_REMOVED lines=11> */
.L_x_1:
